//
// Generated by NVIDIA NVVM Compiler
//
// Compiler Build ID: CL-36424714
// Cuda compilation tools, release 13.0, V13.0.88
// Based on NVVM 20.0.0
//

.version 9.0
.target sm_100
.address_size 64

	// .globl	_Z14MatrixMultiplyP5PointPfS0_i

.visible .entry _Z14MatrixMultiplyP5PointPfS0_i(
	.param .u64 .ptr .align 1 _Z14MatrixMultiplyP5PointPfS0_i_param_0,
	.param .u64 .ptr .align 1 _Z14MatrixMultiplyP5PointPfS0_i_param_1,
	.param .u64 .ptr .align 1 _Z14MatrixMultiplyP5PointPfS0_i_param_2,
	.param .u32 _Z14MatrixMultiplyP5PointPfS0_i_param_3
)
{
	.reg .pred 	%p<2>;
	.reg .b32 	%r<9>;
	.reg .b32 	%f<25>;
	.reg .b64 	%rd<10>;

	ld.param.u64 	%rd1, [_Z14MatrixMultiplyP5PointPfS0_i_param_0];
	ld.param.u64 	%rd2, [_Z14MatrixMultiplyP5PointPfS0_i_param_1];
	ld.param.u64 	%rd3, [_Z14MatrixMultiplyP5PointPfS0_i_param_2];
	ld.param.u32 	%r2, [_Z14MatrixMultiplyP5PointPfS0_i_param_3];
	mov.u32 	%r3, %tid.x;
	mov.u32 	%r4, %ctaid.x;
	mov.u32 	%r5, %ntid.x;
	mad.lo.s32 	%r1, %r4, %r5, %r3;
	setp.ge.s32 	%p1, %r1, %r2;
	@%p1 bra 	$L__BB0_2;
	cvta.to.global.u64 	%rd4, %rd1;
	cvta.to.global.u64 	%rd5, %rd2;
	cvta.to.global.u64 	%rd6, %rd3;
	mul.wide.s32 	%rd7, %r1, 12;
	add.s64 	%rd8, %rd4, %rd7;
	ld.global.f32 	%f1, [%rd8];
	cvt.rzi.s32.f32 	%r6, %f1;
	ld.global.f32 	%f2, [%rd8+4];
	cvt.rzi.s32.f32 	%r7, %f2;
	ld.global.f32 	%f3, [%rd8+8];
	cvt.rzi.s32.f32 	%r8, %f3;
	cvt.rn.f32.s32 	%f4, %r6;
	ld.global.f32 	%f5, [%rd5];
	cvt.rn.f32.s32 	%f6, %r7;
	ld.global.f32 	%f7, [%rd5+4];
	mul.f32 	%f8, %f7, %f6;
	fma.rn.f32 	%f9, %f5, %f4, %f8;
	cvt.rn.f32.s32 	%f10, %r8;
	ld.global.f32 	%f11, [%rd5+8];
	fma.rn.f32 	%f12, %f11, %f10, %f9;
	add.s64 	%rd9, %rd6, %rd7;
	st.global.f32 	[%rd9], %f12;
	ld.global.f32 	%f13, [%rd5+12];
	ld.global.f32 	%f14, [%rd5+16];
	mul.f32 	%f15, %f14, %f6;
	fma.rn.f32 	%f16, %f13, %f4, %f15;
	ld.global.f32 	%f17, [%rd5+20];
	fma.rn.f32 	%f18, %f17, %f10, %f16;
	st.global.f32 	[%rd9+4], %f18;
	ld.global.f32 	%f19, [%rd5+24];
	ld.global.f32 	%f20, [%rd5+28];
	mul.f32 	%f21, %f20, %f6;
	fma.rn.f32 	%f22, %f19, %f4, %f21;
	ld.global.f32 	%f23, [%rd5+32];
	fma.rn.f32 	%f24, %f23, %f10, %f22;
	st.global.f32 	[%rd9+8], %f24;
$L__BB0_2:
	ret;

}


// ===== COMPILED SASS (sm_100) =====

	.target	sm_100

	.elftype	@"ET_EXEC"


//--------------------- .note.nv.tkinfo           --------------------------
	.section	.note.nv.tkinfo,"",@"SHT_NOTE"
	.sectionflags	@"SHF_NOTE_NV_TKINFO"
	.tkinfo
        /*0018*/ 	.word	0x00000002
        /*0030*/ 	.string	""
        /*0030*/ 	.string	"ptxas"
        /*0030*/ 	.string	"Cuda compilation tools, release 13.0, V13.0.88"
        /*0030*/ 	.string	"Build cuda_13.0.r13.0/compiler.36424714_0"
        /*0030*/ 	.string	"-arch sm_100 -m 64 "



//--------------------- .note.nv.cuinfo           --------------------------
	.section	.note.nv.cuinfo,"",@"SHT_NOTE"
	.sectionflags	@"SHF_NOTE_NV_CUINFO"
        /*0018*/ 	.short	0x0002
        /*001a*/ 	.short	0x0064
        /*001c*/ 	.short	0x0082
	.zero		2


//--------------------- .nv.info                  --------------------------
	.section	.nv.info,"",@"SHT_CUDA_INFO"
	.align	4


	//----- nvinfo : EIATTR_REGCOUNT
	.align		4
        /*0000*/ 	.byte	0x04, 0x2f
        /*0002*/ 	.short	(.L_1 - .L_0)
	.align		4
.L_0:
        /*0004*/ 	.word	index@(_Z14MatrixMultiplyP5PointPfS0_i)
        /*0008*/ 	.word	0x00000012


	//----- nvinfo : EIATTR_FRAME_SIZE
	.align		4
.L_1:
        /*000c*/ 	.byte	0x04, 0x11
        /*000e*/ 	.short	(.L_3 - .L_2)
	.align		4
.L_2:
        /*0010*/ 	.word	index@(_Z14MatrixMultiplyP5PointPfS0_i)
        /*0014*/ 	.word	0x00000000


	//----- nvinfo : EIATTR_MIN_STACK_SIZE
	.align		4
.L_3:
        /*0018*/ 	.byte	0x04, 0x12
        /*001a*/ 	.short	(.L_5 - .L_4)
	.align		4
.L_4:
        /*001c*/ 	.word	index@(_Z14MatrixMultiplyP5PointPfS0_i)
        /*0020*/ 	.word	0x00000000
.L_5:


//--------------------- .nv.compat                --------------------------
	.section	.nv.compat,"",@"SHT_CUDA_COMPAT_INFO"
	.align	4
        /*0000*/ 	.byte	0x02, 0x09, 0x00, 0x00, 0x02, 0x02, 0x01, 0x00, 0x02, 0x05, 0x05, 0x00, 0x03, 0x07, 0x01, 0x01
        /*0010*/ 	.byte	0x02, 0x03, 0x00, 0x00, 0x02, 0x06, 0x01, 0x00, 0x04, 0x0b, 0x08, 0x00, 0x09, 0x00, 0x00, 0x00
        /*0020*/ 	.byte	0x00, 0x00, 0x00, 0x00


//--------------------- .nv.info._Z14MatrixMultiplyP5PointPfS0_i --------------------------
	.section	.nv.info._Z14MatrixMultiplyP5PointPfS0_i,"",@"SHT_CUDA_INFO"
	.sectionflags	@""
	.align	4


	//----- nvinfo : EIATTR_CUDA_API_VERSION
	.align		4
        /*0000*/ 	.byte	0x04, 0x37
        /*0002*/ 	.short	(.L_7 - .L_6)
.L_6:
        /*0004*/ 	.word	0x00000082


	//----- nvinfo : EIATTR_KPARAM_INFO
	.align		4
.L_7:
        /*0008*/ 	.byte	0x04, 0x17
        /*000a*/ 	.short	(.L_9 - .L_8)
.L_8:
        /*000c*/ 	.word	0x00000000
        /*0010*/ 	.short	0x0003
        /*0012*/ 	.short	0x0018
        /*0014*/ 	.byte	0x00, 0xf0, 0x11, 0x00


	//----- nvinfo : EIATTR_KPARAM_INFO
	.align		4
.L_9:
        /*0018*/ 	.byte	0x04, 0x17
        /*001a*/ 	.short	(.L_11 - .L_10)
.L_10:
        /*001c*/ 	.word	0x00000000
        /*0020*/ 	.short	0x0002
        /*0022*/ 	.short	0x0010
        /*0024*/ 	.byte	0x00, 0xf5, 0x21, 0x00


	//----- nvinfo : EIATTR_KPARAM_INFO
	.align		4
.L_11:
        /*0028*/ 	.byte	0x04, 0x17
        /*002a*/ 	.short	(.L_13 - .L_12)
.L_12:
        /*002c*/ 	.word	0x00000000
        /*0030*/ 	.short	0x0001
        /*0032*/ 	.short	0x0008
        /*0034*/ 	.byte	0x00, 0xf5, 0x21, 0x00


	//----- nvinfo : EIATTR_KPARAM_INFO
	.align		4
.L_13:
        /*0038*/ 	.byte	0x04, 0x17
        /*003a*/ 	.short	(.L_15 - .L_14)
.L_14:
        /*003c*/ 	.word	0x00000000
        /*0040*/ 	.short	0x0000
        /*0042*/ 	.short	0x0000
        /*0044*/ 	.byte	0x00, 0xf5, 0x21, 0x00


	//----- nvinfo : EIATTR_SPARSE_MMA_MASK
	.align		4
.L_15:
        /*0048*/ 	.byte	0x03, 0x50
        /*004a*/ 	.short	0x0000


	//----- nvinfo : EIATTR_MAXREG_COUNT
	.align		4
        /*004c*/ 	.byte	0x03, 0x1b
        /*004e*/ 	.short	0x00ff


	//----- nvinfo : EIATTR_MERCURY_ISA_VERSION
	.align		4
        /*0050*/ 	.byte	0x03, 0x5f
        /*0052*/ 	.short	0x0101


	//----- nvinfo : EIATTR_VRC_CTA_INIT_COUNT
	.align		4
        /*0054*/ 	.byte	0x02, 0x4a
	.zero		1
	.zero		1


	//----- nvinfo : EIATTR_EXIT_INSTR_OFFSETS
	.align		4
        /*0058*/ 	.byte	0x04, 0x1c
        /*005a*/ 	.short	(.L_17 - .L_16)


	//   ....[0]....
.L_16:
        /*005c*/ 	.word	0x00000070


	//   ....[1]....
        /*0060*/ 	.word	0x000002c0


	//----- nvinfo : EIATTR_CBANK_PARAM_SIZE
	.align		4
.L_17:
        /*0064*/ 	.byte	0x03, 0x19
        /*0066*/ 	.short	0x001c


	//----- nvinfo : EIATTR_PARAM_CBANK
	.align		4
        /*0068*/ 	.byte	0x04, 0x0a
        /*006a*/ 	.short	(.L_19 - .L_18)
	.align		4
.L_18:
        /*006c*/ 	.word	index@(.nv.constant0._Z14MatrixMultiplyP5PointPfS0_i)
        /*0070*/ 	.short	0x0380
        /*0072*/ 	.short	0x001c


	//----- nvinfo : EIATTR_SW_WAR
	.align		4
.L_19:
        /*0074*/ 	.byte	0x04, 0x36
        /*0076*/ 	.short	(.L_21 - .L_20)
.L_20:
        /*0078*/ 	.word	0x00000008
.L_21:


//--------------------- .nv.callgraph             --------------------------
	.section	.nv.callgraph,"",@"SHT_CUDA_CALLGRAPH"
	.align	4
	.sectionentsize	8
	.align		4
        /*0000*/ 	.word	0x00000000
	.align		4
        /*0004*/ 	.word	0xffffffff
	.align		4
        /*0008*/ 	.word	0x00000000
	.align		4
        /*000c*/ 	.word	0xfffffffe
	.align		4
        /*0010*/ 	.word	0x00000000
	.align		4
        /*0014*/ 	.word	0xfffffffd
	.align		4
        /*0018*/ 	.word	0x00000000
	.align		4
        /*001c*/ 	.word	0xfffffffc


//--------------------- .text._Z14MatrixMultiplyP5PointPfS0_i --------------------------
	.section	.text._Z14MatrixMultiplyP5PointPfS0_i,"ax",@progbits
	.align	128
        .global         _Z14MatrixMultiplyP5PointPfS0_i
        .type           _Z14MatrixMultiplyP5PointPfS0_i,@function
        .size           _Z14MatrixMultiplyP5PointPfS0_i,(.L_x_1 - _Z14MatrixMultiplyP5PointPfS0_i)
        .other          _Z14MatrixMultiplyP5PointPfS0_i,@"STO_CUDA_ENTRY STV_DEFAULT"
_Z14MatrixMultiplyP5PointPfS0_i:
.text._Z14MatrixMultiplyP5PointPfS0_i:
[----:B------:R-:W-:Y:S01]  /*0000*/  LDC R1, c[0x0][0x37c] ;  /* 0x0000df00ff017b82 */ /* 0x000fe20000000800 */
[----:B------:R-:W0:Y:S07]  /*0010*/  S2R R9, SR_TID.X ;  /* 0x0000000000097919 */ /* 0x000e2e0000002100 */
[----:B------:R-:W0:Y:S01]  /*0020*/  S2UR UR4, SR_CTAID.X ;  /* 0x00000000000479c3 */ /* 0x000e220000002500 */
[----:B------:R-:W1:Y:S07]  /*0030*/  LDCU UR5, c[0x0][0x398] ;  /* 0x00007300ff0577ac */ /* 0x000e6e0008000800 */
[----:B------:R-:W0:Y:S02]  /*0040*/  LDC R0, c[0x0][0x360] ;  /* 0x0000d800ff007b82 */ /* 0x000e240000000800 */
[----:B0-----:R-:W-:-:S05]  /*0050*/  IMAD R9, R0, UR4, R9 ;  /* 0x0000000400097c24 */ /* 0x001fca000f8e0209 */
[----:B-1----:R-:W-:-:S13]  /*0060*/  ISETP.GE.AND P0, PT, R9, UR5, PT ;  /* 0x0000000509007c0c */ /* 0x002fda000bf06270 */
[----:B------:R-:W-:Y:S05]  /*0070*/  @P0 EXIT ;  /* 0x000000000000094d */ /* 0x000fea0003800000 */
[----:B------:R-:W0:Y:S01]  /*0080*/  LDC.64 R6, c[0x0][0x380] ;  /* 0x0000e000ff067b82 */ /* 0x000e220000000a00 */
[----:B------:R-:W1:Y:S07]  /*0090*/  LDCU.64 UR4, c[0x0][0x358] ;  /* 0x00006b00ff0477ac */ /* 0x000e6e0008000a00 */
[----:B------:R-:W2:Y:S08]  /*00a0*/  LDC.64 R2, c[0x0][0x388] ;  /* 0x0000e200ff027b82 */ /* 0x000eb00000000a00 */
[----:B------:R-:W3:Y:S01]  /*00b0*/  LDC.64 R4, c[0x0][0x390] ;  /* 0x0000e400ff047b82 */ /* 0x000ee20000000a00 */
[----:B0-----:R-:W-:-:S05]  /*00c0*/  IMAD.WIDE R6, R9, 0xc, R6 ;  /* 0x0000000c09067825 */ /* 0x001fca00078e0206 */
[----:B-1----:R-:W4:Y:S04]  /*00d0*/  LDG.E R8, desc[UR4][R6.64+0x4] ;  /* 0x0000040406087981 */ /* 0x002f28000c1e1900 */
[----:B------:R-:W5:Y:S04]  /*00e0*/  LDG.E R0, desc[UR4][R6.64] ;  /* 0x0000000406007981 */ /* 0x000f68000c1e1900 */
[----:B------:R-:W5:Y:S04]  /*00f0*/  LDG.E R10, desc[UR4][R6.64+0x8] ;  /* 0x00000804060a7981 */ /* 0x000f68000c1e1900 */
[----:B--2---:R-:W2:Y:S04]  /*0100*/  LDG.E R14, desc[UR4][R2.64+0x4] ;  /* 0x00000404020e7981 */ /* 0x004ea8000c1e1900 */
[----:B------:R-:W2:Y:S04]  /*0110*/  LDG.E R12, desc[UR4][R2.64] ;  /* 0x00000004020c7981 */ /* 0x000ea8000c1e1900 */
[----:B------:R-:W2:Y:S01]  /*0120*/  LDG.E R15, desc[UR4][R2.64+0x8] ;  /* 0x00000804020f7981 */ /* 0x000ea2000c1e1900 */
[----:B---3--:R-:W-:Y:S01]  /*0130*/  IMAD.WIDE R4, R9, 0xc, R4 ;  /* 0x0000000c09047825 */ /* 0x008fe200078e0204 */
[----:B----4-:R-:W0:Y:S08]  /*0140*/  F2I.TRUNC.NTZ R8, R8 ;  /* 0x0000000800087305 */ /* 0x010e30000020f100 */
[----:B-----5:R-:W1:Y:S08]  /*0150*/  F2I.TRUNC.NTZ R0, R0 ;  /* 0x0000000000007305 */ /* 0x020e70000020f100 */
[----:B------:R-:W3:Y:S01]  /*0160*/  F2I.TRUNC.NTZ R10, R10 ;  /* 0x0000000a000a7305 */ /* 0x000ee2000020f100 */
[----:B0-----:R-:W-:-:S05]  /*0170*/  I2FP.F32.S32 R13, R8 ;  /* 0x00000008000d7245 */ /* 0x001fca0000201400 */
[----:B--2---:R-:W-:Y:S01]  /*0180*/  FMUL R14, R13, R14 ;  /* 0x0000000e0d0e7220 */ /* 0x004fe20000400000 */
[----:B-1----:R-:W-:-:S05]  /*0190*/  I2FP.F32.S32 R11, R0 ;  /* 0x00000000000b7245 */ /* 0x002fca0000201400 */
[----:B------:R-:W-:Y:S01]  /*01a0*/  FFMA R12, R11, R12, R14 ;  /* 0x0000000c0b0c7223 */ /* 0x000fe2000000000e */
[----:B---3--:R-:W-:-:S05]  /*01b0*/  I2FP.F32.S32 R7, R10 ;  /* 0x0000000a00077245 */ /* 0x008fca0000201400 */
[----:B------:R-:W-:-:S05]  /*01c0*/  FFMA R15, R7, R15, R12 ;  /* 0x0000000f070f7223 */ /* 0x000fca000000000c */
[----:B------:R-:W-:Y:S04]  /*01d0*/  STG.E desc[UR4][R4.64], R15 ;  /* 0x0000000f04007986 */ /* 0x000fe8000c101904 */
[----:B------:R-:W2:Y:S04]  /*01e0*/  LDG.E R6, desc[UR4][R2.64+0x10] ;  /* 0x0000100402067981 */ /* 0x000ea8000c1e1900 */
[----:B------:R-:W3:Y:S04]  /*01f0*/  LDG.E R0, desc[UR4][R2.64+0xc] ;  /* 0x00000c0402007981 */ /* 0x000ee8000c1e1900 */
[----:B------:R-:W4:Y:S01]  /*0200*/  LDG.E R8, desc[UR4][R2.64+0x14] ;  /* 0x0000140402087981 */ /* 0x000f22000c1e1900 */
[----:B--2---:R-:W-:-:S04]  /*0210*/  FMUL R6, R13, R6 ;  /* 0x000000060d067220 */ /* 0x004fc80000400000 */
[----:B---3--:R-:W-:-:S04]  /*0220*/  FFMA R0, R11, R0, R6 ;  /* 0x000000000b007223 */ /* 0x008fc80000000006 */
[----:B----4-:R-:W-:-:S05]  /*0230*/  FFMA R9, R7, R8, R0 ;  /* 0x0000000807097223 */ /* 0x010fca0000000000 */
[----:B------:R-:W-:Y:S04]  /*0240*/  STG.E desc[UR4][R4.64+0x4], R9 ;  /* 0x0000040904007986 */ /* 0x000fe8000c101904 */
[----:B------:R-:W2:Y:S04]  /*0250*/  LDG.E R6, desc[UR4][R2.64+0x1c] ;  /* 0x00001c0402067981 */ /* 0x000ea8000c1e1900 */
[----:B------:R-:W3:Y:S04]  /*0260*/  LDG.E R0, desc[UR4][R2.64+0x18] ;  /* 0x0000180402007981 */ /* 0x000ee8000c1e1900 */
[----:B------:R-:W4:Y:S01]  /*0270*/  LDG.E R8, desc[UR4][R2.64+0x20] ;  /* 0x0000200402087981 */ /* 0x000f22000c1e1900 */
[----:B--2---:R-:W-:-:S04]  /*0280*/  FMUL R6, R13, R6 ;  /* 0x000000060d067220 */ /* 0x004fc80000400000 */
[----:B---3--:R-:W-:-:S04]  /*0290*/  FFMA R0, R11, R0, R6 ;  /* 0x000000000b007223 */ /* 0x008fc80000000006 */
[----:B----4-:R-:W-:-:S05]  /*02a0*/  FFMA R7, R7, R8, R0 ;  /* 0x0000000807077223 */ /* 0x010fca0000000000 */
[----:B------:R-:W-:Y:S01]  /*02b0*/  STG.E desc[UR4][R4.64+0x8], R7 ;  /* 0x0000080704007986 */ /* 0x000fe2000c101904 */
[----:B------:R-:W-:Y:S05]  /*02c0*/  EXIT ;  /* 0x000000000000794d */ /* 0x000fea0003800000 */
.L_x_0:
[----:B------:R-:W-:-:S00]  /*02d0*/  BRA `(.L_x_0) ;  /* 0xfffffffc00fc7947 */ /* 0x000fc0000383ffff */
[----:B------:R-:W-:-:S00]  /*02e0*/  NOP ;  /* 0x0000000000007918 */ /* 0x000fc00000000000 */
        /* <DEDUP_REMOVED lines=9> */
.L_x_1:


//--------------------- .nv.shared.reserved.0     --------------------------
	.section	.nv.shared.reserved.0,"aw",@nobits
	.weak		__nv_reservedSMEM_offset_0_alias
	.size		__nv_reservedSMEM_offset_0_alias, 0, 64
	.other		__nv_reservedSMEM_offset_0_alias,@"STO_CUDA_RESERVED_SHARED STV_DEFAULT"
__nv_reservedSMEM_offset_0_alias:
	.zero		0
	.zero		64


//--------------------- .nv.constant0._Z14MatrixMultiplyP5PointPfS0_i --------------------------
	.section	.nv.constant0._Z14MatrixMultiplyP5PointPfS0_i,"a",@progbits
	.sectionflags	@""
	.align	4
.nv.constant0._Z14MatrixMultiplyP5PointPfS0_i:
	.zero		924


//--------------------- SYMBOLS --------------------------

	.type		.nv.reservedSmem.offset0,@object
	.size		.nv.reservedSmem.offset0,0x4
